	.headerflags	@"EF_CUDA_TEXMODE_UNIFIED EF_CUDA_64BIT_ADDRESS EF_CUDA_SM89 EF_CUDA_VIRTUAL_SM(EF_CUDA_SM89)"
	.elftype	@"ET_EXEC"


//--------------------- .nv.info                  --------------------------
	.section	.nv.info,"",@"SHT_CUDA_INFO"
	.align	4


	//----- nvinfo : EIATTR_REGCOUNT
	.align		4
        /*0000*/ 	.byte	0x04, 0x2f
        /*0002*/ 	.short	(.L_1 - .L_0)
	.align		4
.L_0:
        /*0004*/ 	.word	index@(triton__0d1d2d3d4d5d6d7d8d9d10d11d12d13de14de)
        /*0008*/ 	.word	0x0000003f


	//----- nvinfo : EIATTR_MAX_STACK_SIZE
	.align		4
.L_1:
        /*000c*/ 	.byte	0x04, 0x23
        /*000e*/ 	.short	(.L_3 - .L_2)
	.align		4
.L_2:
        /*0010*/ 	.word	index@(triton__0d1d2d3d4d5d6d7d8d9d10d11d12d13de14de)
        /*0014*/ 	.word	0x00000000


	//----- nvinfo : EIATTR_MIN_STACK_SIZE
	.align		4
.L_3:
        /*0018*/ 	.byte	0x04, 0x12
        /*001a*/ 	.short	(.L_5 - .L_4)
	.align		4
.L_4:
        /*001c*/ 	.word	index@(triton__0d1d2d3d4d5d6d7d8d9d10d11d12d13de14de)
        /*0020*/ 	.word	0x00000000


	//----- nvinfo : EIATTR_FRAME_SIZE
	.align		4
.L_5:
        /*0024*/ 	.byte	0x04, 0x11
        /*0026*/ 	.short	(.L_7 - .L_6)
	.align		4
.L_6:
        /*0028*/ 	.word	index@(triton__0d1d2d3d4d5d6d7d8d9d10d11d12d13de14de)
        /*002c*/ 	.word	0x00000000
.L_7:


//--------------------- .nv.info.triton__0d1d2d3d4d5d6d7d8d9d10d11d12d13de14de --------------------------
	.section	.nv.info.triton__0d1d2d3d4d5d6d7d8d9d10d11d12d13de14de,"",@"SHT_CUDA_INFO"
	.align	4


	//----- nvinfo : EIATTR_CUDA_API_VERSION
	.align		4
        /*0000*/ 	.byte	0x04, 0x37
        /*0002*/ 	.short	(.L_9 - .L_8)
.L_8:
        /*0004*/ 	.word	0x0000007b


	//----- nvinfo : EIATTR_PARAM_CBANK
	.align		4
.L_9:
        /*0008*/ 	.byte	0x04, 0x0a
        /*000a*/ 	.short	(.L_11 - .L_10)
	.align		4
.L_10:
        /*000c*/ 	.word	index@(.nv.constant0.triton__0d1d2d3d4d5d6d7d8d9d10d11d12d13de14de)
        /*0010*/ 	.short	0x0160
        /*0012*/ 	.short	0x0070


	//----- nvinfo : EIATTR_CBANK_PARAM_SIZE
	.align		4
.L_11:
        /*0014*/ 	.byte	0x03, 0x19
        /*0016*/ 	.short	0x0070


	//----- nvinfo : EIATTR_KPARAM_INFO
	.align		4
        /*0018*/ 	.byte	0x04, 0x17
        /*001a*/ 	.short	(.L_13 - .L_12)
.L_12:
        /*001c*/ 	.word	0x00000000
        /*0020*/ 	.short	0x000e
        /*0022*/ 	.short	0x006c
        /*0024*/ 	.byte	0x00, 0xf0, 0x11, 0x00


	//----- nvinfo : EIATTR_KPARAM_INFO
	.align		4
.L_13:
        /*0028*/ 	.byte	0x04, 0x17
        /*002a*/ 	.short	(.L_15 - .L_14)
.L_14:
        /*002c*/ 	.word	0x00000000
        /*0030*/ 	.short	0x000d
        /*0032*/ 	.short	0x0068
        /*0034*/ 	.byte	0x00, 0xf0, 0x11, 0x00


	//----- nvinfo : EIATTR_KPARAM_INFO
	.align		4
.L_15:
        /*0038*/ 	.byte	0x04, 0x17
        /*003a*/ 	.short	(.L_17 - .L_16)
.L_16:
        /*003c*/ 	.word	0x00000000
        /*0040*/ 	.short	0x000c
        /*0042*/ 	.short	0x0060
        /*0044*/ 	.byte	0x00, 0xf0, 0x21, 0x00


	//----- nvinfo : EIATTR_KPARAM_INFO
	.align		4
.L_17:
        /*0048*/ 	.byte	0x04, 0x17
        /*004a*/ 	.short	(.L_19 - .L_18)
.L_18:
        /*004c*/ 	.word	0x00000000
        /*0050*/ 	.short	0x000b
        /*0052*/ 	.short	0x0058
        /*0054*/ 	.byte	0x00, 0xf0, 0x21, 0x00


	//----- nvinfo : EIATTR_KPARAM_INFO
	.align		4
.L_19:
        /*0058*/ 	.byte	0x04, 0x17
        /*005a*/ 	.short	(.L_21 - .L_20)
.L_20:
        /*005c*/ 	.word	0x00000000
        /*0060*/ 	.short	0x000a
        /*0062*/ 	.short	0x0050
        /*0064*/ 	.byte	0x00, 0xf0, 0x21, 0x00


	//----- nvinfo : EIATTR_KPARAM_INFO
	.align		4
.L_21:
        /*0068*/ 	.byte	0x04, 0x17
        /*006a*/ 	.short	(.L_23 - .L_22)
.L_22:
        /*006c*/ 	.word	0x00000000
        /*0070*/ 	.short	0x0009
        /*0072*/ 	.short	0x0048
        /*0074*/ 	.byte	0x00, 0xf0, 0x21, 0x00


	//----- nvinfo : EIATTR_KPARAM_INFO
	.align		4
.L_23:
        /*0078*/ 	.byte	0x04, 0x17
        /*007a*/ 	.short	(.L_25 - .L_24)
.L_24:
        /*007c*/ 	.word	0x00000000
        /*0080*/ 	.short	0x0008
        /*0082*/ 	.short	0x0040
        /*0084*/ 	.byte	0x00, 0xf0, 0x21, 0x00


	//----- nvinfo : EIATTR_KPARAM_INFO
	.align		4
.L_25:
        /*0088*/ 	.byte	0x04, 0x17
        /*008a*/ 	.short	(.L_27 - .L_26)
.L_26:
        /*008c*/ 	.word	0x00000000
        /*0090*/ 	.short	0x0007
        /*0092*/ 	.short	0x0038
        /*0094*/ 	.byte	0x00, 0xf0, 0x21, 0x00


	//----- nvinfo : EIATTR_KPARAM_INFO
	.align		4
.L_27:
        /*0098*/ 	.byte	0x04, 0x17
        /*009a*/ 	.short	(.L_29 - .L_28)
.L_28:
        /*009c*/ 	.word	0x00000000
        /*00a0*/ 	.short	0x0006
        /*00a2*/ 	.short	0x0030
        /*00a4*/ 	.byte	0x00, 0xf0, 0x21, 0x00


	//----- nvinfo : EIATTR_KPARAM_INFO
	.align		4
.L_29:
        /*00a8*/ 	.byte	0x04, 0x17
        /*00aa*/ 	.short	(.L_31 - .L_30)
.L_30:
        /*00ac*/ 	.word	0x00000000
        /*00b0*/ 	.short	0x0005
        /*00b2*/ 	.short	0x0028
        /*00b4*/ 	.byte	0x00, 0xf0, 0x21, 0x00


	//----- nvinfo : EIATTR_KPARAM_INFO
	.align		4
.L_31:
        /*00b8*/ 	.byte	0x04, 0x17
        /*00ba*/ 	.short	(.L_33 - .L_32)
.L_32:
        /*00bc*/ 	.word	0x00000000
        /*00c0*/ 	.short	0x0004
        /*00c2*/ 	.short	0x0020
        /*00c4*/ 	.byte	0x00, 0xf0, 0x21, 0x00


	//----- nvinfo : EIATTR_KPARAM_INFO
	.align		4
.L_33:
        /*00c8*/ 	.byte	0x04, 0x17
        /*00ca*/ 	.short	(.L_35 - .L_34)
.L_34:
        /*00cc*/ 	.word	0x00000000
        /*00d0*/ 	.short	0x0003
        /*00d2*/ 	.short	0x0018
        /*00d4*/ 	.byte	0x00, 0xf0, 0x21, 0x00


	//----- nvinfo : EIATTR_KPARAM_INFO
	.align		4
.L_35:
        /*00d8*/ 	.byte	0x04, 0x17
        /*00da*/ 	.short	(.L_37 - .L_36)
.L_36:
        /*00dc*/ 	.word	0x00000000
        /*00e0*/ 	.short	0x0002
        /*00e2*/ 	.short	0x0010
        /*00e4*/ 	.byte	0x00, 0xf0, 0x21, 0x00


	//----- nvinfo : EIATTR_KPARAM_INFO
	.align		4
.L_37:
        /*00e8*/ 	.byte	0x04, 0x17
        /*00ea*/ 	.short	(.L_39 - .L_38)
.L_38:
        /*00ec*/ 	.word	0x00000000
        /*00f0*/ 	.short	0x0001
        /*00f2*/ 	.short	0x0008
        /*00f4*/ 	.byte	0x00, 0xf0, 0x21, 0x00


	//----- nvinfo : EIATTR_KPARAM_INFO
	.align		4
.L_39:
        /*00f8*/ 	.byte	0x04, 0x17
        /*00fa*/ 	.short	(.L_41 - .L_40)
.L_40:
        /*00fc*/ 	.word	0x00000000
        /*0100*/ 	.short	0x0000
        /*0102*/ 	.short	0x0000
        /*0104*/ 	.byte	0x00, 0xf0, 0x21, 0x00


	//----- nvinfo : EIATTR_MAXREG_COUNT
	.align		4
.L_41:
        /*0108*/ 	.byte	0x03, 0x1b
        /*010a*/ 	.short	0x00ff


	//----- nvinfo : EIATTR_COOP_GROUP_MASK_REGIDS
	.align		4
        /*010c*/ 	.byte	0x04, 0x29
        /*010e*/ 	.short	(.L_43 - .L_42)


	//   ....[0]....
.L_42:
        /*0110*/ 	.word	0xffffffff


	//   ....[1]....
        /*0114*/ 	.word	0xffffffff


	//   ....[2]....
        /*0118*/ 	.word	0xffffffff


	//   ....[3]....
        /*011c*/ 	.word	0xffffffff


	//   ....[4]....
        /*0120*/ 	.word	0xffffffff


	//   ....[5]....
        /*0124*/ 	.word	0xffffffff


	//   ....[6]....
        /*0128*/ 	.word	0xffffffff


	//   ....[7]....
        /*012c*/ 	.word	0xffffffff


	//   ....[8]....
        /*0130*/ 	.word	0xffffffff


	//   ....[9]....
        /*0134*/ 	.word	0xffffffff


	//   ....[10]....
        /*0138*/ 	.word	0xffffffff


	//   ....[11]....
        /*013c*/ 	.word	0xffffffff


	//   ....[12]....
        /*0140*/ 	.word	0xffffffff


	//   ....[13]....
        /*0144*/ 	.word	0xffffffff


	//   ....[14]....
        /*0148*/ 	.word	0xffffffff


	//   ....[15]....
        /*014c*/ 	.word	0xffffffff


	//   ....[16]....
        /*0150*/ 	.word	0xffffffff


	//   ....[17]....
        /*0154*/ 	.word	0xffffffff


	//   ....[18]....
        /*0158*/ 	.word	0xffffffff


	//   ....[19]....
        /*015c*/ 	.word	0xffffffff


	//   ....[20]....
        /*0160*/ 	.word	0xffffffff


	//   ....[21]....
        /*0164*/ 	.word	0xffffffff


	//   ....[22]....
        /*0168*/ 	.word	0xffffffff


	//   ....[23]....
        /*016c*/ 	.word	0xffffffff


	//----- nvinfo : EIATTR_COOP_GROUP_INSTR_OFFSETS
	.align		4
.L_43:
        /*0170*/ 	.byte	0x04, 0x28
        /*0172*/ 	.short	(.L_45 - .L_44)


	//   ....[0]....
.L_44:
        /*0174*/ 	.word	0x00001220


	//   ....[1]....
        /*0178*/ 	.word	0x00001250


	//   ....[2]....
        /*017c*/ 	.word	0x00001270


	//   ....[3]....
        /*0180*/ 	.word	0x000012a0


	//   ....[4]....
        /*0184*/ 	.word	0x000012d0


	//   ....[5]....
        /*0188*/ 	.word	0x00001320


	//   ....[6]....
        /*018c*/ 	.word	0x00001350


	//   ....[7]....
        /*0190*/ 	.word	0x000013d0


	//   ....[8]....
        /*0194*/ 	.word	0x000013f0


	//   ....[9]....
        /*0198*/ 	.word	0x00001410


	//   ....[10]....
        /*019c*/ 	.word	0x00001430


	//   ....[11]....
        /*01a0*/ 	.word	0x00001440


	//   ....[12]....
        /*01a4*/ 	.word	0x00001470


	//   ....[13]....
        /*01a8*/ 	.word	0x000015b0


	//   ....[14]....
        /*01ac*/ 	.word	0x000015d0


	//   ....[15]....
        /*01b0*/ 	.word	0x000015e0


	//   ....[16]....
        /*01b4*/ 	.word	0x00001610


	//   ....[17]....
        /*01b8*/ 	.word	0x00001630


	//   ....[18]....
        /*01bc*/ 	.word	0x00001660


	//   ....[19]....
        /*01c0*/ 	.word	0x00001670


	//   ....[20]....
        /*01c4*/ 	.word	0x000016a0


	//   ....[21]....
        /*01c8*/ 	.word	0x00001790


	//   ....[22]....
        /*01cc*/ 	.word	0x000017b0


	//   ....[23]....
        /*01d0*/ 	.word	0x000017d0


	//----- nvinfo : EIATTR_EXIT_INSTR_OFFSETS
	.align		4
.L_45:
        /*01d4*/ 	.byte	0x04, 0x1c
        /*01d6*/ 	.short	(.L_47 - .L_46)


	//   ....[0]....
.L_46:
        /*01d8*/ 	.word	0x00001810


	//   ....[1]....
        /*01dc*/ 	.word	0x00001860


	//----- nvinfo : EIATTR_MAX_THREADS
	.align		4
.L_47:
        /*01e0*/ 	.byte	0x04, 0x05
        /*01e2*/ 	.short	(.L_49 - .L_48)
.L_48:
        /*01e4*/ 	.word	0x00000100
        /*01e8*/ 	.word	0x00000001
        /*01ec*/ 	.word	0x00000001
.L_49:


//--------------------- .nv.rel.action            --------------------------
	.section	.nv.rel.action,"",@"SHT_CUDA_RELOCINFO"
	.align	8
	.sectionentsize	8
        /*0000*/ 	.byte	0x73, 0x00, 0x00, 0x00, 0x00, 0x00, 0x00, 0x00, 0x00, 0x00, 0x00, 0x11, 0x25, 0x00, 0x05, 0x36


//--------------------- .nv.constant0.triton__0d1d2d3d4d5d6d7d8d9d10d11d12d13de14de --------------------------
	.section	.nv.constant0.triton__0d1d2d3d4d5d6d7d8d9d10d11d12d13de14de,"a",@progbits
	.align	4
.nv.constant0.triton__0d1d2d3d4d5d6d7d8d9d10d11d12d13de14de:
	.zero		464


//--------------------- .text.triton__0d1d2d3d4d5d6d7d8d9d10d11d12d13de14de --------------------------
	.section	.text.triton__0d1d2d3d4d5d6d7d8d9d10d11d12d13de14de,"ax",@progbits
	.sectionflags	@"SHF_BARRIERS=1"
	.sectioninfo	@"SHI_REGISTERS=63"
	.align	128
        .global         triton__0d1d2d3d4d5d6d7d8d9d10d11d12d13de14de
        .type           triton__0d1d2d3d4d5d6d7d8d9d10d11d12d13de14de,@function
        .size           triton__0d1d2d3d4d5d6d7d8d9d10d11d12d13de14de,(.L_x_3 - triton__0d1d2d3d4d5d6d7d8d9d10d11d12d13de14de)
        .other          triton__0d1d2d3d4d5d6d7d8d9d10d11d12d13de14de,@"STO_CUDA_ENTRY STV_DEFAULT"
triton__0d1d2d3d4d5d6d7d8d9d10d11d12d13de14de:
.text.triton__0d1d2d3d4d5d6d7d8d9d10d11d12d13de14de:
[----:B------:R-:W-:-:S02]  /*0000*/  MOV R1, c[0x0][0x28] ;  /* 0x00000a0000017a02 */ /* 0x000fc40000000f00 */
[----:B------:R-:W0:Y:S01]  /*0010*/  S2R R0, SR_CTAID.X ;  /* 0x0000000000007919 */ /* 0x000e220000002500 */
[----:B------:R-:W-:Y:S01]  /*0020*/  MOV R13, 0x4 ;  /* 0x00000004000d7802 */ /* 0x000fe20000000f00 */
[----:B------:R-:W-:Y:S01]  /*0030*/  CS2R R6, SRZ ;  /* 0x0000000000067805 */ /* 0x000fe2000001ff00 */
[----:B------:R-:W-:Y:S01]  /*0040*/  ULDC.64 UR4, c[0x0][0x118] ;  /* 0x0000460000047ab9 */ /* 0x000fe20000000a00 */
[C---:B0-----:R-:W-:Y:S02]  /*0050*/  ISETP.GE.AND P0, PT, R0.reuse, 0x900, PT ;  /* 0x000009000000780c */ /* 0x041fe40003f06270 */
[----:B------:R-:W-:-:S11]  /*0060*/  IMAD.WIDE R12, R0, R13, c[0x0][0x180] ;  /* 0x00006000000c7625 */ /* 0x000fd600078e020d */
[----:B------:R-:W2:Y:S01]  /*0070*/  @!P0 LDG.E.EL R6, [R12.64] ;  /* 0x000000040c068981 */ /* 0x000ea2000c2e1900 */
[----:B------:R-:W-:Y:S01]  /*0080*/  CS2R R32, SRZ ;  /* 0x0000000000207805 */ /* 0x000fe2000001ff00 */
[----:B------:R-:W-:Y:S01]  /*0090*/  CS2R R2, SRZ ;  /* 0x0000000000027805 */ /* 0x000fe2000001ff00 */
[----:B------:R-:W-:Y:S01]  /*00a0*/  CS2R R4, SRZ ;  /* 0x0000000000047805 */ /* 0x000fe2000001ff00 */
[----:B------:R-:W-:Y:S01]  /*00b0*/  MOV R23, RZ ;  /* 0x000000ff00177202 */ /* 0x000fe20000000f00 */
[----:B------:R-:W-:Y:S01]  /*00c0*/  CS2R R10, SRZ ;  /* 0x00000000000a7805 */ /* 0x000fe2000001ff00 */
[----:B------:R-:W-:Y:S01]  /*00d0*/  CS2R R8, SRZ ;  /* 0x0000000000087805 */ /* 0x000fe2000001ff00 */
[----:B------:R-:W-:Y:S01]  /*00e0*/  MOV R34, RZ ;  /* 0x000000ff00227202 */ /* 0x000fe20000000f00 */
[----:B------:R-:W-:Y:S01]  /*00f0*/  UPLOP3.LUT UP0, UPT, UPT, UPT, UPT, 0x80, 0x0 ;  /* 0x000000000000789c */ /* 0x000fe20003f0f070 */
[----:B--2---:R-:W-:-:S01]  /*0100*/  FADD R6, R6, 1 ;  /* 0x3f80000006067421 */ /* 0x004fc20000000000 */
.L_x_1:
[----:B------:R-:W0:Y:S01]  /*0110*/  S2R R12, SR_TID.X ;  /* 0x00000000000c7919 */ /* 0x000e220000002100 */
[----:B------:R-:W-:Y:S01]  /*0120*/  MOV R27, 0x2 ;  /* 0x00000002001b7802 */ /* 0x000fe20000000f00 */
[----:B------:R-:W-:Y:S01]  /*0130*/  ULDC.64 UR4, c[0x0][0x118] ;  /* 0x0000460000047ab9 */ /* 0x000fe20000000a00 */
[----:B------:R-:W-:-:S02]  /*0140*/  PRMT R22, RZ, 0x7610, R22 ;  /* 0x00007610ff167816 */ /* 0x000fc40000000016 */
[----:B------:R-:W-:Y:S02]  /*0150*/  PRMT R24, RZ, 0x7610, R24 ;  /* 0x00007610ff187816 */ /* 0x000fe40000000018 */
[----:B------:R-:W-:Y:S02]  /*0160*/  PRMT R25, RZ, 0x7610, R25 ;  /* 0x00007610ff197816 */ /* 0x000fe40000000019 */
[----:B------:R-:W-:Y:S02]  /*0170*/  PRMT R26, RZ, 0x7610, R26 ;  /* 0x00007610ff1a7816 */ /* 0x000fe4000000001a */
[----:B0-----:R-:W-:Y:S02]  /*0180*/  LOP3.LUT R36, R12, 0xff, RZ, 0xc0, !PT ;  /* 0x000000ff0c247812 */ /* 0x001fe400078ec0ff */
[C---:B------:R-:W-:Y:S02]  /*0190*/  LOP3.LUT R13, R23.reuse, 0xff, R12, 0xf8, !PT ;  /* 0x000000ff170d7812 */ /* 0x040fe400078ef80c */
[----:B------:R-:W-:-:S02]  /*01a0*/  LOP3.LUT R15, R23, 0x100, R36, 0xfe, !PT ;  /* 0x00000100170f7812 */ /* 0x000fc400078efe24 */
[----:B------:R-:W-:Y:S01]  /*01b0*/  LOP3.LUT R17, R23, 0x200, R36, 0xfe, !PT ;  /* 0x0000020017117812 */ /* 0x000fe200078efe24 */
[----:B------:R-:W-:Y:S01]  /*01c0*/  IMAD R48, R13, 0x900, R0 ;  /* 0x000009000d307824 */ /* 0x000fe200078e0200 */
[----:B------:R-:W-:Y:S01]  /*01d0*/  LOP3.LUT R19, R23, 0x300, R36, 0xfe, !PT ;  /* 0x0000030017137812 */ /* 0x000fe200078efe24 */
[--C-:B------:R-:W-:Y:S02]  /*01e0*/  IMAD R40, R15, 0x900, R0.reuse ;  /* 0x000009000f287824 */ /* 0x100fe400078e0200 */
[--C-:B------:R-:W-:Y:S02]  /*01f0*/  IMAD R42, R17, 0x900, R0.reuse ;  /* 0x00000900112a7824 */ /* 0x100fe400078e0200 */
[----:B------:R-:W-:Y:S02]  /*0200*/  IMAD R44, R19, 0x900, R0 ;  /* 0x00000900132c7824 */ /* 0x000fe400078e0200 */
[----:B------:R-:W-:-:S04]  /*0210*/  IMAD.WIDE R12, R48, R27, c[0x0][0x170] ;  /* 0x00005c00300c7625 */ /* 0x000fc800078e021b */
[-C--:B------:R-:W-:Y:S01]  /*0220*/  IMAD.WIDE R18, R40, R27.reuse, c[0x0][0x170] ;  /* 0x00005c0028127625 */ /* 0x080fe200078e021b */
[----:B------:R0:W2:Y:S03]  /*0230*/  @!P0 LDG.E.EF.U16 R22, [R12.64] ;  /* 0x000000040c168981 */ /* 0x0000a6000c0e1500 */
[-C--:B------:R-:W-:Y:S01]  /*0240*/  IMAD.WIDE R20, R42, R27.reuse, c[0x0][0x170] ;  /* 0x00005c002a147625 */ /* 0x080fe200078e021b */
[----:B------:R1:W3:Y:S03]  /*0250*/  @!P0 LDG.E.EF.U16 R24, [R18.64] ;  /* 0x0000000412188981 */ /* 0x0002e6000c0e1500 */
[-C--:B------:R-:W-:Y:S01]  /*0260*/  IMAD.WIDE R30, R44, R27.reuse, c[0x0][0x170] ;  /* 0x00005c002c1e7625 */ /* 0x080fe200078e021b */
[----:B------:R4:W5:Y:S04]  /*0270*/  @!P0 LDG.E.EF.U16 R25, [R20.64] ;  /* 0x0000000414198981 */ /* 0x000968000c0e1500 */
[----:B------:R0:W5:Y:S01]  /*0280*/  @!P0 LDG.E.EF.U16 R26, [R30.64] ;  /* 0x000000041e1a8981 */ /* 0x000162000c0e1500 */
[----:B------:R-:W-:Y:S01]  /*0290*/  PRMT R47, RZ, 0x7610, R47 ;  /* 0x00007610ff2f7816 */ /* 0x000fe2000000002f */
[----:B------:R-:W-:Y:S01]  /*02a0*/  IMAD.WIDE R14, R48, R27, c[0x0][0x160] ;  /* 0x00005800300e7625 */ /* 0x000fe200078e021b */
[----:B------:R-:W-:-:S02]  /*02b0*/  PRMT R37, RZ, 0x7610, R37 ;  /* 0x00007610ff257816 */ /* 0x000fc40000000025 */
[----:B------:R-:W-:Y:S01]  /*02c0*/  PRMT R53, RZ, 0x7610, R53 ;  /* 0x00007610ff357816 */ /* 0x000fe20000000035 */
[-C--:B------:R-:W-:Y:S01]  /*02d0*/  IMAD.WIDE R16, R48, R27.reuse, c[0x0][0x168] ;  /* 0x00005a0030107625 */ /* 0x080fe200078e021b */
[----:B------:R-:W-:Y:S01]  /*02e0*/  PRMT R46, RZ, 0x7610, R46 ;  /* 0x00007610ff2e7816 */ /* 0x000fe2000000002e */
[----:B------:R0:W5:Y:S02]  /*02f0*/  @!P0 LDG.E.EF.U16 R47, [R14.64] ;  /* 0x000000040e2f8981 */ /* 0x000164000c0e1500 */
[-C--:B----4-:R-:W-:Y:S01]  /*0300*/  IMAD.WIDE R20, R42, R27.reuse, c[0x0][0x160] ;  /* 0x000058002a147625 */ /* 0x090fe200078e021b */
[----:B------:R-:W-:Y:S01]  /*0310*/  PRMT R51, RZ, 0x7610, R51 ;  /* 0x00007610ff337816 */ /* 0x000fe20000000033 */
[----:B------:R4:W5:Y:S02]  /*0320*/  @!P0 LDG.E.EF.U16 R37, [R16.64] ;  /* 0x0000000410258981 */ /* 0x000964000c0e1500 */
[-C--:B------:R-:W-:Y:S01]  /*0330*/  IMAD.WIDE R28, R40, R27.reuse, c[0x0][0x160] ;  /* 0x00005800281c7625 */ /* 0x080fe200078e021b */
[----:B------:R-:W-:Y:S01]  /*0340*/  PRMT R52, RZ, 0x7610, R52 ;  /* 0x00007610ff347816 */ /* 0x000fe20000000034 */
[----:B------:R4:W5:Y:S01]  /*0350*/  @!P0 LDG.E.EF.U16 R53, [R20.64] ;  /* 0x0000000414358981 */ /* 0x000962000c0e1500 */
[----:B------:R-:W-:Y:S01]  /*0360*/  PRMT R50, RZ, 0x7610, R50 ;  /* 0x00007610ff327816 */ /* 0x000fe20000000032 */
[-C--:B0-----:R-:W-:Y:S01]  /*0370*/  IMAD.WIDE R14, R42, R27.reuse, c[0x0][0x168] ;  /* 0x00005a002a0e7625 */ /* 0x081fe200078e021b */
[----:B------:R-:W-:Y:S01]  /*0380*/  PRMT R31, RZ, 0x7610, R31 ;  /* 0x00007610ff1f7816 */ /* 0x000fe2000000001f */
[----:B------:R5:W5:Y:S02]  /*0390*/  @!P0 LDG.E.EF.U16 R46, [R28.64] ;  /* 0x000000041c2e8981 */ /* 0x000b64000c0e1500 */
[-C--:B-1----:R-:W-:Y:S01]  /*03a0*/  IMAD.WIDE R18, R44, R27.reuse, c[0x0][0x160] ;  /* 0x000058002c127625 */ /* 0x082fe200078e021b */
[----:B------:R-:W-:Y:S01]  /*03b0*/  SHF.L.U32 R35, R36, 0x1, RZ ;  /* 0x0000000124237819 */ /* 0x000fe200000006ff */
[----:B------:R0:W5:Y:S02]  /*03c0*/  @!P0 LDG.E.EF.U16 R51, [R14.64] ;  /* 0x000000040e338981 */ /* 0x000164000c0e1500 */
[-C--:B------:R-:W-:Y:S01]  /*03d0*/  IMAD.WIDE R12, R40, R27.reuse, c[0x0][0x168] ;  /* 0x00005a00280c7625 */ /* 0x080fe200078e021b */
[----:B----4-:R-:W-:Y:S01]  /*03e0*/  MOV R21, 0x2 ;  /* 0x0000000200157802 */ /* 0x010fe20000000f00 */
[----:B------:R1:W4:Y:S02]  /*03f0*/  @!P0 LDG.E.EF.U16 R52, [R18.64] ;  /* 0x0000000412348981 */ /* 0x000324000c0e1500 */
[----:B------:R-:W-:Y:S01]  /*0400*/  IMAD.WIDE R16, R44, R27, c[0x0][0x168] ;  /* 0x00005a002c107625 */ /* 0x000fe200078e021b */
[----:B------:R-:W-:Y:S01]  /*0410*/  PRMT R45, RZ, 0x7610, R45 ;  /* 0x00007610ff2d7816 */ /* 0x000fe2000000002d */
[----:B------:R1:W4:Y:S01]  /*0420*/  @!P0 LDG.E.EF.U16 R50, [R12.64] ;  /* 0x000000040c328981 */ /* 0x000322000c0e1500 */
[----:B------:R-:W-:Y:S01]  /*0430*/  PRMT R43, RZ, 0x7610, R43 ;  /* 0x00007610ff2b7816 */ /* 0x000fe2000000002b */
[-C--:B0-----:R-:W-:Y:S01]  /*0440*/  IMAD.WIDE R14, R48, R21.reuse, c[0x0][0x198] ;  /* 0x00006600300e7625 */ /* 0x081fe200078e0215 */
[----:B------:R-:W-:Y:S01]  /*0450*/  PRMT R30, RZ, 0x7610, R30 ;  /* 0x00007610ff1e7816 */ /* 0x000fe2000000001e */
[----:B------:R0:W4:Y:S01]  /*0460*/  @!P0 LDG.E.EF.U16 R31, [R16.64] ;  /* 0x00000004101f8981 */ /* 0x000122000c0e1500 */
[----:B------:R-:W-:Y:S01]  /*0470*/  PRMT R41, RZ, 0x7610, R41 ;  /* 0x00007610ff297816 */ /* 0x000fe20000000029 */
[----:B-1----:R-:W-:-:S02]  /*0480*/  IMAD.WIDE R18, R40, R21, c[0x0][0x198] ;  /* 0x0000660028127625 */ /* 0x002fc400078e0215 */
[----:B------:R-:W-:Y:S06]  /*0490*/  BAR.SYNC 0x0 ;  /* 0x0000000000007b1d */ /* 0x000fec0000000000 */
[----:B------:R-:W-:-:S04]  /*04a0*/  IMAD.WIDE R12, R42, R21, c[0x0][0x198] ;  /* 0x000066002a0c7625 */ /* 0x000fc800078e0215 */
[----:B0-----:R-:W-:Y:S01]  /*04b0*/  IMAD.WIDE R16, R44, R21, c[0x0][0x198] ;  /* 0x000066002c107625 */ /* 0x001fe200078e0215 */
[----:B------:R-:W-:Y:S02]  /*04c0*/  SHF.L.U32 R54, R36, 0x2, RZ ;  /* 0x0000000224367819 */ /* 0x000fe400000006ff */
[----:B------:R-:W-:Y:S02]  /*04d0*/  MOV R55, 0x4 ;  /* 0x0000000400377802 */ /* 0x000fe40000000f00 */
[----:B------:R-:W-:-:S05]  /*04e0*/  LOP3.LUT R54, R23, R54, RZ, 0xfc, !PT ;  /* 0x0000003617367212 */ /* 0x000fca00078efcff */
[-C--:B------:R-:W-:Y:S01]  /*04f0*/  IMAD.WIDE.U32 R20, R54, R55.reuse, c[0x0][0x178] ;  /* 0x00005e0036147625 */ /* 0x080fe200078e0037 */
[----:B--2---:R-:W-:Y:S02]  /*0500*/  SEL R22, R22, RZ, !P0 ;  /* 0x000000ff16167207 */ /* 0x004fe40004000000 */
[----:B---3--:R-:W-:Y:S02]  /*0510*/  SEL R24, R24, RZ, !P0 ;  /* 0x000000ff18187207 */ /* 0x008fe40004000000 */
[----:B-----5:R-:W-:Y:S02]  /*0520*/  SEL R28, R25, RZ, !P0 ;  /* 0x000000ff191c7207 */ /* 0x020fe40004000000 */
[----:B------:R-:W-:Y:S01]  /*0530*/  SEL R26, R26, RZ, !P0 ;  /* 0x000000ff1a1a7207 */ /* 0x000fe20004000000 */
[----:B------:R-:W-:Y:S04]  /*0540*/  STS.U16 [R35], R22 ;  /* 0x0000001623007388 */ /* 0x000fe80000000400 */
[----:B------:R-:W-:Y:S04]  /*0550*/  STS.U16 [R35+0x200], R24 ;  /* 0x0002001823007388 */ /* 0x000fe80000000400 */
[----:B------:R-:W-:Y:S04]  /*0560*/  STS.U16 [R35+0x400], R28 ;  /* 0x0004001c23007388 */ /* 0x000fe80000000400 */
[----:B------:R-:W-:Y:S04]  /*0570*/  STS.U16 [R35+0x600], R26 ;  /* 0x0006001a23007388 */ /* 0x000fe80000000400 */
[----:B------:R-:W-:Y:S06]  /*0580*/  BAR.SYNC 0x0 ;  /* 0x0000000000007b1d */ /* 0x000fec0000000000 */
[----:B------:R0:W2:Y:S04]  /*0590*/  @!P0 LDG.E.EF.U16 R45, [R14.64] ;  /* 0x000000040e2d8981 */ /* 0x0000a8000c0e1500 */
[----:B------:R1:W3:Y:S04]  /*05a0*/  @!P0 LDG.E.EF.U16 R43, [R18.64] ;  /* 0x00000004122b8981 */ /* 0x0002e8000c0e1500 */
[----:B------:R5:W3:Y:S04]  /*05b0*/  @!P0 LDG.E.EF.U16 R30, [R12.64] ;  /* 0x000000040c1e8981 */ /* 0x000ae8000c0e1500 */
[----:B------:R1:W3:Y:S04]  /*05c0*/  @!P0 LDG.E.EF.U16 R41, [R16.64] ;  /* 0x0000000410298981 */ /* 0x0002e8000c0e1500 */
[----:B------:R-:W3:Y:S01]  /*05d0*/  LDG.E.EL.128 R20, [R20.64] ;  /* 0x0000000414147981 */ /* 0x000ee2000c2e1d00 */
[----:B------:R-:W-:Y:S01]  /*05e0*/  CS2R R24, SRZ ;  /* 0x0000000000187805 */ /* 0x000fe2000001ff00 */
[----:B------:R-:W-:Y:S01]  /*05f0*/  CS2R R26, SRZ ;  /* 0x00000000001a7805 */ /* 0x000fe2000001ff00 */
[-C--:B0-----:R-:W-:Y:S01]  /*0600*/  IMAD.WIDE R14, R48, R55.reuse, c[0x0][0x188] ;  /* 0x00006200300e7625 */ /* 0x081fe200078e0237 */
[----:B------:R-:W0:Y:S03]  /*0610*/  LDS.64 R38, [R36.X8] ;  /* 0x0000000024267984 */ /* 0x000e260000008a00 */
[-C--:B------:R-:W-:Y:S01]  /*0620*/  IMAD.WIDE R28, R40, R55.reuse, c[0x0][0x188] ;  /* 0x00006200281c7625 */ /* 0x080fe200078e0237 */
[----:B------:R4:W3:Y:S03]  /*0630*/  @!P0 LDG.E.EF R24, [R14.64] ;  /* 0x000000040e188981 */ /* 0x0008e6000c0e1900 */
[-C--:B-1----:R-:W-:Y:S01]  /*0640*/  IMAD.WIDE R16, R42, R55.reuse, c[0x0][0x188] ;  /* 0x000062002a107625 */ /* 0x082fe200078e0237 */
[----:B------:R1:W3:Y:S03]  /*0650*/  @!P0 LDG.E.EF R26, [R28.64] ;  /* 0x000000041c1a8981 */ /* 0x0002e6000c0e1900 */
[-C--:B------:R-:W-:Y:S01]  /*0660*/  IMAD.WIDE R18, R44, R55.reuse, c[0x0][0x188] ;  /* 0x000062002c127625 */ /* 0x080fe200078e0237 */
[----:B------:R4:W3:Y:S04]  /*0670*/  @!P0 LDG.E.EF R27, [R16.64] ;  /* 0x00000004101b8981 */ /* 0x0008e8000c0e1900 */
[----:B------:R0:W3:Y:S01]  /*0680*/  @!P0 LDG.E.EF R25, [R18.64] ;  /* 0x0000000412198981 */ /* 0x0000e2000c0e1900 */
[----:B-----5:R-:W-:Y:S01]  /*0690*/  IMAD.WIDE.U32 R12, R54, R55, c[0x0][0x190] ;  /* 0x00006400360c7625 */ /* 0x020fe200078e0037 */
[----:B-1----:R-:W-:-:S03]  /*06a0*/  CS2R R28, SRZ ;  /* 0x00000000001c7805 */ /* 0x002fc6000001ff00 */
[-C--:B------:R-:W-:Y:S02]  /*06b0*/  IMAD.WIDE R48, R48, R55.reuse, c[0x0][0x1a8] ;  /* 0x00006a0030307625 */ /* 0x080fe400078e0237 */
[----:B----4-:R-:W4:Y:S02]  /*06c0*/  LDG.E.EL.128 R12, [R12.64] ;  /* 0x000000040c0c7981 */ /* 0x010f24000c2e1d00 */
[----:B------:R-:W-:Y:S02]  /*06d0*/  IMAD.WIDE.U32 R16, R54, R55, c[0x0][0x1a0] ;  /* 0x0000680036107625 */ /* 0x000fe400078e0037 */
[----:B------:R-:W-:Y:S06]  /*06e0*/  BAR.SYNC 0x0 ;  /* 0x0000000000007b1d */ /* 0x000fec0000000000 */
[----:B------:R-:W-:-:S02]  /*06f0*/  SEL R53, R53, RZ, !P0 ;  /* 0x000000ff35357207 */ /* 0x000fc40004000000 */
[----:B------:R-:W-:Y:S02]  /*0700*/  SEL R51, R51, RZ, !P0 ;  /* 0x000000ff33337207 */ /* 0x000fe40004000000 */
[----:B------:R-:W-:Y:S02]  /*0710*/  SEL R47, R47, RZ, !P0 ;  /* 0x000000ff2f2f7207 */ /* 0x000fe40004000000 */
[----:B------:R-:W-:Y:S02]  /*0720*/  SEL R31, R31, RZ, !P0 ;  /* 0x000000ff1f1f7207 */ /* 0x000fe40004000000 */
[----:B------:R-:W-:Y:S02]  /*0730*/  SEL R46, R46, RZ, !P0 ;  /* 0x000000ff2e2e7207 */ /* 0x000fe40004000000 */
[----:B------:R-:W-:Y:S02]  /*0740*/  SEL R50, R50, RZ, !P0 ;  /* 0x000000ff32327207 */ /* 0x000fe40004000000 */
[----:B------:R-:W-:-:S02]  /*0750*/  SEL R52, R52, RZ, !P0 ;  /* 0x000000ff34347207 */ /* 0x000fc40004000000 */
[----:B------:R-:W-:Y:S02]  /*0760*/  SHF.L.U32 R50, R50, 0x10, RZ ;  /* 0x0000001032327819 */ /* 0x000fe400000006ff */
[----:B------:R-:W-:Y:S02]  /*0770*/  SHF.L.U32 R52, R52, 0x10, RZ ;  /* 0x0000001034347819 */ /* 0x000fe400000006ff */
[----:B--2---:R-:W-:Y:S02]  /*0780*/  SEL R58, R45, RZ, !P0 ;  /* 0x000000ff2d3a7207 */ /* 0x004fe40004000000 */
[----:B---3--:R-:W-:Y:S01]  /*0790*/  SEL R60, R43, RZ, !P0 ;  /* 0x000000ff2b3c7207 */ /* 0x008fe20004000000 */
[----:B------:R-:W-:Y:S01]  /*07a0*/  IMAD.WIDE R42, R42, R55, c[0x0][0x1a8] ;  /* 0x00006a002a2a7625 */ /* 0x000fe200078e0237 */
[----:B------:R-:W-:Y:S02]  /*07b0*/  SEL R45, R30, RZ, !P0 ;  /* 0x000000ff1e2d7207 */ /* 0x000fe40004000000 */
[----:B------:R-:W-:-:S02]  /*07c0*/  MOV R30, RZ ;  /* 0x000000ff001e7202 */ /* 0x000fc40000000f00 */
[----:B------:R-:W-:Y:S01]  /*07d0*/  SEL R56, R41, RZ, !P0 ;  /* 0x000000ff29387207 */ /* 0x000fe20004000000 */
[-C--:B------:R-:W-:Y:S01]  /*07e0*/  IMAD.WIDE R40, R40, R55.reuse, c[0x0][0x1a8] ;  /* 0x00006a0028287625 */ /* 0x080fe200078e0237 */
[----:B------:R-:W-:Y:S04]  /*07f0*/  STS.U16 [R35], R58 ;  /* 0x0000003a23007388 */ /* 0x000fe80000000400 */
[----:B------:R-:W-:Y:S04]  /*0800*/  STS.U16 [R35+0x200], R60 ;  /* 0x0002003c23007388 */ /* 0x000fe80000000400 */
[----:B------:R-:W-:Y:S04]  /*0810*/  STS.U16 [R35+0x400], R45 ;  /* 0x0004002d23007388 */ /* 0x000fe80000000400 */
[----:B------:R-:W-:Y:S04]  /*0820*/  STS.U16 [R35+0x600], R56 ;  /* 0x0006003823007388 */ /* 0x000fe80000000400 */
[----:B------:R-:W-:Y:S06]  /*0830*/  BAR.SYNC 0x0 ;  /* 0x0000000000007b1d */ /* 0x000fec0000000000 */
[----:B------:R1:W2:Y:S04]  /*0840*/  @!P0 LDG.E.EF R28, [R48.64] ;  /* 0x00000004301c8981 */ /* 0x0002a8000c0e1900 */
[----:B------:R3:W5:Y:S04]  /*0850*/  @!P0 LDG.E.EF R29, [R40.64] ;  /* 0x00000004281d8981 */ /* 0x000768000c0e1900 */
[----:B------:R1:W4:Y:S04]  /*0860*/  @!P0 LDG.E.EF R30, [R42.64] ;  /* 0x000000042a1e8981 */ /* 0x000328000c0e1900 */
[----:B0-----:R-:W4:Y:S01]  /*0870*/  LDG.E.EL.128 R16, [R16.64] ;  /* 0x0000000410107981 */ /* 0x001f22000c2e1d00 */
[----:B------:R-:W-:Y:S01]  /*0880*/  MOV R35, RZ ;  /* 0x000000ff00237202 */ /* 0x000fe20000000f00 */
[----:B------:R-:W-:-:S05]  /*0890*/  IMAD.WIDE R44, R44, R55, c[0x0][0x1a8] ;  /* 0x00006a002c2c7625 */ /* 0x000fca00078e0237 */
[----:B------:R0:W4:Y:S01]  /*08a0*/  @!P0 LDG.E.EF R35, [R44.64] ;  /* 0x000000042c238981 */ /* 0x000122000c0e1900 */
[----:B---3--:R-:W-:Y:S02]  /*08b0*/  SHF.L.U32 R40, R51, 0x10, RZ ;  /* 0x0000001033287819 */ /* 0x008fe400000006ff */
[----:B-1----:R-:W-:Y:S02]  /*08c0*/  SEL R48, R37, RZ, !P0 ;  /* 0x000000ff25307207 */ /* 0x002fe40004000000 */
[----:B------:R-:W-:Y:S02]  /*08d0*/  SHF.L.U32 R37, R47, 0x10, RZ ;  /* 0x000000102f257819 */ /* 0x000fe400000006ff */
[----:B------:R-:W-:Y:S02]  /*08e0*/  SHF.L.U32 R47, R31, 0x10, RZ ;  /* 0x000000101f2f7819 */ /* 0x000fe400000006ff */
[----:B0-----:R-:W-:Y:S02]  /*08f0*/  SHF.L.U32 R45, R53, 0x10, RZ ;  /* 0x00000010352d7819 */ /* 0x001fe400000006ff */
[----:B------:R-:W-:-:S02]  /*0900*/  PRMT R31, R38, 0x7632, R31 ;  /* 0x00007632261f7816 */ /* 0x000fc4000000001f */
[----:B------:R-:W-:Y:S01]  /*0910*/  SHF.L.U32 R48, R48, 0x10, RZ ;  /* 0x0000001030307819 */ /* 0x000fe200000006ff */
[--C-:B------:R-:W-:Y:S01]  /*0920*/  FADD R45, R45, R40.reuse ;  /* 0x000000282d2d7221 */ /* 0x100fe20000000000 */
[----:B------:R-:W-:Y:S02]  /*0930*/  SHF.L.U32 R43, R46, 0x10, RZ ;  /* 0x000000102e2b7819 */ /* 0x000fe400000006ff */
[C---:B------:R-:W-:Y:S02]  /*0940*/  PRMT R40, R39.reuse, 0x7632, R40 ;  /* 0x0000763227287816 */ /* 0x040fe40000000028 */
[----:B------:R-:W-:Y:S02]  /*0950*/  SHF.L.U32 R41, R38, 0x10, RZ ;  /* 0x0000001026297819 */ /* 0x000fe400000006ff */
[----:B------:R-:W-:Y:S02]  /*0960*/  SHF.L.U32 R39, R39, 0x10, RZ ;  /* 0x0000001027277819 */ /* 0x000fe400000006ff */
[----:B------:R-:W-:Y:S01]  /*0970*/  SHF.L.U32 R38, R31, 0x10, RZ ;  /* 0x000000101f267819 */ /* 0x000fe200000006ff */
[----:B------:R-:W-:Y:S01]  /*0980*/  FADD R37, R37, R48 ;  /* 0x0000003025257221 */ /* 0x000fe20000000000 */
[----:B------:R-:W-:Y:S01]  /*0990*/  SHF.L.U32 R40, R40, 0x10, RZ ;  /* 0x0000001028287819 */ /* 0x000fe200000006ff */
[----:B------:R-:W-:Y:S01]  /*09a0*/  FADD R43, R43, R50 ;  /* 0x000000322b2b7221 */ /* 0x000fe20000000000 */
[----:B------:R-:W-:Y:S01]  /*09b0*/  FADD R31, R52, R47 ;  /* 0x0000002f341f7221 */ /* 0x000fe20000000000 */
[----:B------:R-:W-:Y:S01]  /*09c0*/  FMUL R51, R39, R22 ;  /* 0x0000001627337220 */ /* 0x000fe20000400000 */
[----:B------:R-:W-:Y:S01]  /*09d0*/  FMUL R49, R38, R21 ;  /* 0x0000001526317220 */ /* 0x000fe20000400000 */
[----:B------:R-:W-:Y:S01]  /*09e0*/  FMUL R47, R41, R20 ;  /* 0x00000014292f7220 */ /* 0x000fe20000400000 */
[----:B------:R-:W-:Y:S01]  /*09f0*/  LDS.64 R38, [R36.X8] ;  /* 0x0000000024267984 */ /* 0x000fe20000008a00 */
[----:B------:R-:W-:Y:S01]  /*0a00*/  FMUL R53, R40, R23 ;  /* 0x0000001728357220 */ /* 0x000fe20000400000 */
[----:B------:R-:W-:-:S02]  /*0a10*/  SHF.L.U32 R52, R36, 0x5, RZ ;  /* 0x0000000524347819 */ /* 0x000fc400000006ff */
[----:B------:R-:W-:Y:S06]  /*0a20*/  BAR.SYNC 0x0 ;  /* 0x0000000000007b1d */ /* 0x000fec0000000000 */
[----:B------:R-:W-:Y:S01]  /*0a30*/  STS [R36.X4], R37 ;  /* 0x0000002524007388 */ /* 0x000fe20000004800 */
[C---:B------:R-:W-:Y:S02]  /*0a40*/  LOP3.LUT R46, R36.reuse, 0x100, RZ, 0xfc, !PT ;  /* 0x00000100242e7812 */ /* 0x040fe400078efcff */
[C---:B------:R-:W-:Y:S01]  /*0a50*/  LOP3.LUT R54, R36.reuse, 0x200, RZ, 0xfc, !PT ;  /* 0x0000020024367812 */ /* 0x040fe200078efcff */
[----:B------:R0:W-:Y:S01]  /*0a60*/  STS [R36.X4+0x400], R43 ;  /* 0x0004002b24007388 */ /* 0x0001e20000004800 */
[----:B------:R-:W-:-:S03]  /*0a70*/  LOP3.LUT R48, R36, 0x300, RZ, 0xfc, !PT ;  /* 0x0000030024307812 */ /* 0x000fc600078efcff */
[----:B------:R-:W-:Y:S01]  /*0a80*/  STS [R36.X4+0x800], R45 ;  /* 0x0008002d24007388 */ /* 0x000fe20000004800 */
[----:B------:R-:W-:-:S03]  /*0a90*/  FMUL R44, R6, R51 ;  /* 0x00000033062c7220 */ /* 0x000fc60000400000 */
[----:B------:R-:W-:Y:S01]  /*0aa0*/  STS [R36.X4+0xc00], R31 ;  /* 0x000c001f24007388 */ /* 0x000fe20000004800 */
[----:B0-----:R-:W-:-:S03]  /*0ab0*/  FMUL R43, R6, R47 ;  /* 0x0000002f062b7220 */ /* 0x001fc60000400000 */
[----:B------:R-:W-:Y:S06]  /*0ac0*/  BAR.SYNC 0x0 ;  /* 0x0000000000007b1d */ /* 0x000fec0000000000 */
[----:B------:R-:W-:Y:S01]  /*0ad0*/  LDS.128 R20, [R36.X16] ;  /* 0x0000000024147984 */ /* 0x000fe2000000cc00 */
[C---:B------:R-:W-:Y:S01]  /*0ae0*/  FMUL R31, R6.reuse, R49 ;  /* 0x00000031061f7220 */ /* 0x040fe20000400000 */
[----:B------:R-:W-:Y:S02]  /*0af0*/  FMUL R45, R6, R53 ;  /* 0x00000035062d7220 */ /* 0x000fe40000400000 */
[----:B------:R-:W-:Y:S06]  /*0b00*/  BAR.SYNC 0x0 ;  /* 0x0000000000007b1d */ /* 0x000fec0000000000 */
[----:B------:R-:W-:Y:S04]  /*0b10*/  STS [R52], R47 ;  /* 0x0000002f34007388 */ /* 0x000fe80000000800 */
[----:B------:R-:W-:Y:S04]  /*0b20*/  STS [R52+0x8], R49 ;  /* 0x0000083134007388 */ /* 0x000fe80000000800 */
[----:B------:R-:W-:Y:S04]  /*0b30*/  STS [R52+0x10], R51 ;  /* 0x0000103334007388 */ /* 0x000fe80000000800 */
[----:B------:R-:W-:Y:S04]  /*0b40*/  STS [R52+0x18], R53 ;  /* 0x0000183534007388 */ /* 0x000fe80000000800 */
[----:B------:R-:W-:Y:S06]  /*0b50*/  BAR.SYNC 0x0 ;  /* 0x0000000000007b1d */ /* 0x000fec0000000000 */
[----:B------:R-:W-:Y:S04]  /*0b60*/  LDS R40, [R36.X8] ;  /* 0x0000000024287984 */ /* 0x000fe80000008800 */
[----:B------:R-:W-:Y:S04]  /*0b70*/  LDS R41, [R46.X8] ;  /* 0x000000002e297984 */ /* 0x000fe80000008800 */
[----:B------:R-:W-:Y:S04]  /*0b80*/  LDS R42, [R54.X8] ;  /* 0x00000000362a7984 */ /* 0x000fe80000008800 */
[----:B------:R-:W-:Y:S04]  /*0b90*/  LDS R37, [R48.X8] ;  /* 0x0000000030257984 */ /* 0x000fe80000008800 */
[----:B------:R-:W-:Y:S06]  /*0ba0*/  BAR.SYNC 0x0 ;  /* 0x0000000000007b1d */ /* 0x000fec0000000000 */
[----:B------:R-:W-:Y:S04]  /*0bb0*/  STS [R52], R43 ;  /* 0x0000002b34007388 */ /* 0x000fe80000000800 */
[----:B------:R-:W-:Y:S04]  /*0bc0*/  STS [R52+0x8], R31 ;  /* 0x0000081f34007388 */ /* 0x000fe80000000800 */
[----:B------:R-:W-:Y:S04]  /*0bd0*/  STS [R52+0x10], R44 ;  /* 0x0000102c34007388 */ /* 0x000fe80000000800 */
[----:B------:R-:W-:Y:S04]  /*0be0*/  STS [R52+0x18], R45 ;  /* 0x0000182d34007388 */ /* 0x000fe80000000800 */
[----:B------:R-:W-:Y:S06]  /*0bf0*/  BAR.SYNC 0x0 ;  /* 0x0000000000007b1d */ /* 0x000fec0000000000 */
[----:B------:R-:W0:Y:S04]  /*0c00*/  LDS R46, [R46.X8] ;  /* 0x000000002e2e7984 */ /* 0x000e280000008800 */
[----:B------:R-:W1:Y:S04]  /*0c10*/  LDS R47, [R54.X8] ;  /* 0x00000000362f7984 */ /* 0x000e680000008800 */
[----:B------:R-:W3:Y:S04]  /*0c20*/  LDS R48, [R48.X8] ;  /* 0x0000000030307984 */ /* 0x000ee80000008800 */
[----:B------:R-:W3:Y:S01]  /*0c30*/  LDS R43, [R36.X8] ;  /* 0x00000000242b7984 */ /* 0x000ee20000008800 */
[----:B------:R-:W-:-:S02]  /*0c40*/  SEL R50, R24, RZ, !P0 ;  /* 0x000000ff18327207 */ /* 0x000fc40004000000 */
[----:B------:R-:W-:Y:S02]  /*0c50*/  SEL R49, R26, RZ, !P0 ;  /* 0x000000ff1a317207 */ /* 0x000fe40004000000 */
[----:B------:R-:W-:Y:S02]  /*0c60*/  SEL R24, R27, RZ, !P0 ;  /* 0x000000ff1b187207 */ /* 0x000fe40004000000 */
[----:B------:R-:W-:Y:S01]  /*0c70*/  SEL R55, R25, RZ, !P0 ;  /* 0x000000ff19377207 */ /* 0x000fe20004000000 */
[C---:B------:R-:W-:Y:S01]  /*0c80*/  FMUL R45, R49.reuse, 48 ;  /* 0x42400000312d7820 */ /* 0x040fe20000400000 */
[----:B------:R-:W-:Y:S01]  /*0c90*/  FMUL R31, R50, 48 ;  /* 0x42400000321f7820 */ /* 0x000fe20000400000 */
[----:B------:R-:W-:Y:S06]  /*0ca0*/  BAR.SYNC 0x0 ;  /* 0x0000000000007b1d */ /* 0x000fec0000000000 */
[----:B------:R-:W-:Y:S04]  /*0cb0*/  STS [R36.X4+0x400], R45 ;  /* 0x0004002d24007388 */ /* 0x000fe80000004800 */
[----:B------:R-:W-:Y:S01]  /*0cc0*/  STS [R36.X4], R31 ;  /* 0x0000001f24007388 */ /* 0x000fe20000004800 */
[----:B0-----:R-:W-:Y:S01]  /*0cd0*/  FFMA R51, R49, 48, R46 ;  /* 0x4240000031337823 */ /* 0x001fe2000000002e */
[----:B------:R-:W-:Y:S01]  /*0ce0*/  FMUL R49, R55, 48 ;  /* 0x4240000037317820 */ /* 0x000fe20000400000 */
[C---:B-1----:R-:W-:Y:S01]  /*0cf0*/  FFMA R53, R24.reuse, 48, R47 ;  /* 0x4240000018357823 */ /* 0x042fe2000000002f */
[----:B------:R-:W-:-:S03]  /*0d00*/  FMUL R47, R24, 48 ;  /* 0x42400000182f7820 */ /* 0x000fc60000400000 */
[----:B------:R-:W-:Y:S04]  /*0d10*/  STS [R36.X4+0xc00], R49 ;  /* 0x000c003124007388 */ /* 0x000fe80000004800 */
[----:B------:R-:W-:Y:S04]  /*0d20*/  STS [R36.X4+0x800], R47 ;  /* 0x0008002f24007388 */ /* 0x000fe80000004800 */
[----:B------:R-:W-:Y:S06]  /*0d30*/  BAR.SYNC 0x0 ;  /* 0x0000000000007b1d */ /* 0x000fec0000000000 */
[----:B------:R-:W0:Y:S01]  /*0d40*/  LDS.128 R24, [R36.X16] ;  /* 0x0000000024187984 */ /* 0x000e22000000cc00 */
[----:B---3--:R-:W-:Y:S01]  /*0d50*/  FFMA R55, R55, 48, R48 ;  /* 0x4240000037377823 */ /* 0x008fe20000000030 */
[----:B------:R-:W-:-:S02]  /*0d60*/  FFMA R43, R50, 48, R43 ;  /* 0x42400000322b7823 */ /* 0x000fc4000000002b */
[----:B------:R-:W-:Y:S06]  /*0d70*/  BAR.SYNC 0x0 ;  /* 0x0000000000007b1d */ /* 0x000fec0000000000 */
[----:B------:R-:W-:Y:S04]  /*0d80*/  STS [R36.X4], R43 ;  /* 0x0000002b24007388 */ /* 0x000fe80000004800 */
[----:B------:R-:W-:Y:S04]  /*0d90*/  STS [R36.X4+0x400], R51 ;  /* 0x0004003324007388 */ /* 0x000fe80000004800 */
[----:B------:R-:W-:Y:S04]  /*0da0*/  STS [R36.X4+0x800], R53 ;  /* 0x0008003524007388 */ /* 0x000fe80000004800 */
[----:B------:R-:W-:Y:S04]  /*0db0*/  STS [R36.X4+0xc00], R55 ;  /* 0x000c003724007388 */ /* 0x000fe80000004800 */
[----:B------:R-:W-:Y:S06]  /*0dc0*/  BAR.SYNC 0x0 ;  /* 0x0000000000007b1d */ /* 0x000fec0000000000 */
[----:B------:R-:W-:-:S02]  /*0dd0*/  PLOP3.LUT P1, PT, PT, PT, UP0, 0x80, 0x0 ;  /* 0x000000000000781c */ /* 0x000fc40003f2f008 */
[----:B--2---:R-:W-:Y:S02]  /*0de0*/  SEL R45, R28, RZ, !P0 ;  /* 0x000000ff1c2d7207 */ /* 0x004fe40004000000 */
[----:B-----5:R-:W-:Y:S02]  /*0df0*/  SEL R44, R29, RZ, !P0 ;  /* 0x000000ff1d2c7207 */ /* 0x020fe40004000000 */
[----:B----4-:R-:W-:Y:S02]  /*0e00*/  SEL R47, R30, RZ, !P0 ;  /* 0x000000ff1e2f7207 */ /* 0x010fe40004000000 */
[----:B------:R0:W1:Y:S02]  /*0e10*/  LDS.128 R28, [R36.X16] ;  /* 0x00000000241c7984 */ /* 0x000064000000cc00 */
[----:B0-----:R-:W-:Y:S01]  /*0e20*/  FMUL R36, R17, R25 ;  /* 0x0000001911247220 */ /* 0x001fe20000400000 */
[----:B------:R-:W-:-:S04]  /*0e30*/  PRMT R17, R38, 0x7632, R17 ;  /* 0x0000763226117816 */ /* 0x000fc80000000011 */
[----:B------:R-:W-:-:S05]  /*0e40*/  SHF.L.U32 R17, R17, 0x10, RZ ;  /* 0x0000001011117819 */ /* 0x000fca00000006ff */
[----:B------:R-:W-:Y:S01]  /*0e50*/  FMUL R17, R17, R36 ;  /* 0x0000002411117220 */ /* 0x000fe20000400000 */
[----:B------:R-:W-:Y:S01]  /*0e60*/  FMUL R18, R18, R26 ;  /* 0x0000001a12127220 */ /* 0x000fe20000400000 */
[----:B------:R-:W-:Y:S01]  /*0e70*/  FMUL R40, R45, R40 ;  /* 0x000000282d287220 */ /* 0x000fe20000400000 */
[----:B------:R-:W-:Y:S02]  /*0e80*/  FMUL R26, R19, R27 ;  /* 0x0000001b131a7220 */ /* 0x000fe40000400000 */
[----:B------:R-:W-:Y:S01]  /*0e90*/  FSEL R17, R17, -RZ, !P0 ;  /* 0x800000ff11117208 */ /* 0x000fe20004000000 */
[----:B------:R-:W-:Y:S01]  /*0ea0*/  FMUL R19, R16, R24 ;  /* 0x0000001810137220 */ /* 0x000fe20000400000 */
[----:B------:R-:W-:Y:S02]  /*0eb0*/  SHF.L.U32 R38, R38, 0x10, RZ ;  /* 0x0000001026267819 */ /* 0x000fe400000006ff */
[----:B------:R-:W-:Y:S01]  /*0ec0*/  PRMT R25, R39, 0x7632, R25 ;  /* 0x0000763227197816 */ /* 0x000fe20000000019 */
[----:B------:R-:W-:Y:S01]  /*0ed0*/  FADD R32, R17, R32 ;  /* 0x0000002011207221 */ /* 0x000fe20000000000 */
[----:B------:R-:W-:Y:S01]  /*0ee0*/  FSEL R43, R40, -RZ, !P0 ;  /* 0x800000ff282b7208 */ /* 0x000fe20004000000 */
[----:B------:R-:W-:Y:S01]  /*0ef0*/  FMUL R19, R38, R19 ;  /* 0x0000001326137220 */ /* 0x000fe20000400000 */
[----:B------:R-:W-:-:S02]  /*0f00*/  SEL R40, R35, RZ, !P0 ;  /* 0x000000ff23287207 */ /* 0x000fc40004000000 */
[----:B------:R-:W-:Y:S02]  /*0f10*/  SHF.L.U32 R25, R25, 0x10, RZ ;  /* 0x0000001019197819 */ /* 0x000fe400000006ff */
[----:B------:R-:W-:Y:S01]  /*0f20*/  SHF.L.U32 R39, R39, 0x10, RZ ;  /* 0x0000001027277819 */ /* 0x000fe200000006ff */
[----:B-1----:R-:W-:Y:S01]  /*0f30*/  FMUL R17, R12, R28 ;  /* 0x0000001c0c117220 */ /* 0x002fe20000400000 */
[----:B------:R-:W-:Y:S01]  /*0f40*/  FMUL R12, R13, R29 ;  /* 0x0000001d0d0c7220 */ /* 0x000fe20000400000 */
[----:B------:R-:W-:Y:S01]  /*0f50*/  FMUL R13, R14, R30 ;  /* 0x0000001e0e0d7220 */ /* 0x000fe20000400000 */
[----:B------:R-:W-:Y:S01]  /*0f60*/  FMUL R14, R15, R31 ;  /* 0x0000001f0f0e7220 */ /* 0x000fe20000400000 */
[----:B------:R-:W-:Y:S01]  /*0f70*/  FMUL R41, R44, R41 ;  /* 0x000000292c297220 */ /* 0x000fe20000400000 */
[----:B------:R-:W-:Y:S01]  /*0f80*/  FMUL R12, R21, R12 ;  /* 0x0000000c150c7220 */ /* 0x000fe20000400000 */
[----:B------:R-:W-:Y:S01]  /*0f90*/  FSEL R16, R19, -RZ, !P0 ;  /* 0x800000ff13107208 */ /* 0x000fe20004000000 */
[----:B------:R-:W-:Y:S01]  /*0fa0*/  FMUL R13, R22, R13 ;  /* 0x0000000d160d7220 */ /* 0x000fe20000400000 */
[----:B------:R-:W-:Y:S01]  /*0fb0*/  FMUL R42, R47, R42 ;  /* 0x0000002a2f2a7220 */ /* 0x000fe20000400000 */
[----:B------:R-:W-:Y:S01]  /*0fc0*/  FMUL R37, R40, R37 ;  /* 0x0000002528257220 */ /* 0x000fe20000400000 */
[----:B------:R-:W-:Y:S01]  /*0fd0*/  FMUL R25, R25, R26 ;  /* 0x0000001a19197220 */ /* 0x000fe20000400000 */
[----:B------:R-:W-:Y:S01]  /*0fe0*/  FMUL R18, R39, R18 ;  /* 0x0000001227127220 */ /* 0x000fe20000400000 */
[----:B------:R-:W-:Y:S01]  /*0ff0*/  FMUL R17, R20, R17 ;  /* 0x0000001114117220 */ /* 0x000fe20000400000 */
[----:B------:R-:W-:Y:S01]  /*1000*/  FMUL R14, R23, R14 ;  /* 0x0000000e170e7220 */ /* 0x000fe20000400000 */
[----:B------:R-:W-:Y:S01]  /*1010*/  FSEL R15, R12, -RZ, !P0 ;  /* 0x800000ff0c0f7208 */ /* 0x000fe20004000000 */
[----:B------:R-:W-:Y:S01]  /*1020*/  FADD R11, R16, R11 ;  /* 0x0000000b100b7221 */ /* 0x000fe20000000000 */
[----:B------:R-:W-:-:S02]  /*1030*/  FSEL R44, R41, -RZ, !P0 ;  /* 0x800000ff292c7208 */ /* 0x000fc40004000000 */
[----:B------:R-:W-:Y:S02]  /*1040*/  FSEL R12, R13, -RZ, !P0 ;  /* 0x800000ff0d0c7208 */ /* 0x000fe40004000000 */
[----:B------:R-:W-:Y:S02]  /*1050*/  FSEL R41, R42, -RZ, !P0 ;  /* 0x800000ff2a297208 */ /* 0x000fe40004000000 */
[----:B------:R-:W-:Y:S02]  /*1060*/  FSEL R37, R37, -RZ, !P0 ;  /* 0x800000ff25257208 */ /* 0x000fe40004000000 */
[----:B------:R-:W-:Y:S02]  /*1070*/  FSEL R24, R25, -RZ, !P0 ;  /* 0x800000ff19187208 */ /* 0x000fe40004000000 */
[----:B------:R-:W-:Y:S02]  /*1080*/  FSEL R18, R18, -RZ, !P0 ;  /* 0x800000ff12127208 */ /* 0x000fe40004000000 */
[----:B------:R-:W-:-:S02]  /*1090*/  FSEL R16, R17, -RZ, !P0 ;  /* 0x800000ff11107208 */ /* 0x000fc40004000000 */
[----:B------:R-:W-:Y:S01]  /*10a0*/  FSEL R13, R14, -RZ, !P0 ;  /* 0x800000ff0e0d7208 */ /* 0x000fe20004000000 */
[----:B------:R-:W-:Y:S01]  /*10b0*/  UPLOP3.LUT UP0, UPT, UPT, UPT, UPT, 0x40, 0x0 ;  /* 0x000000000000789c */ /* 0x000fe20003f0e870 */
[----:B------:R-:W-:Y:S01]  /*10c0*/  FADD R10, R43, R10 ;  /* 0x0000000a2b0a7221 */ /* 0x000fe20000000000 */
        /* <DEDUP_REMOVED lines=9> */
[----:B------:R-:W-:Y:S01]  /*1160*/  MOV R23, 0x400 ;  /* 0x0000040000177802 */ /* 0x000fe20000000f00 */
[----:B------:R-:W-:Y:S01]  /*1170*/  @!P1 CALL.REL.NOINC `(.L_x_0) ;  /* 0x0000001000009944 */ /* 0x000fe20003c00000 */
[----:B------:R-:W-:Y:S05]  /*1180*/  BRA `(.L_x_1) ;  /* 0xffffef8000007947 */ /* 0x000fea000383ffff */
.L_x_0:
[----:B------:R-:W-:Y:S01]  /*1190*/  FADD R2, R33, R2 ;  /* 0x0000000221027221 */ /* 0x000fe20000000000 */
[----:B------:R-:W-:Y:S06]  /*11a0*/  BAR.SYNC 0x0 ;  /* 0x0000000000007b1d */ /* 0x000fec0000000000 */
[----:B------:R-:W-:Y:S01]  /*11b0*/  FADD R3, R3, R2 ;  /* 0x0000000203037221 */ /* 0x000fe20000000000 */
[----:B------:R-:W-:Y:S01]  /*11c0*/  FADD R32, R11, R32 ;  /* 0x000000200b207221 */ /* 0x000fe20000000000 */
[----:B------:R-:W-:Y:S01]  /*11d0*/  ULDC.64 UR4, c[0x0][0x118] ;  /* 0x0000460000047ab9 */ /* 0x000fe20000000a00 */
[----:B------:R-:W-:Y:S01]  /*11e0*/  FADD R7, R10, R7 ;  /* 0x000000070a077221 */ /* 0x000fe20000000000 */
[----:B------:R-:W-:Y:S01]  /*11f0*/  FADD R3, R4, R3 ;  /* 0x0000000304037221 */ /* 0x000fe20000000000 */
[----:B------:R-:W-:-:S02]  /*1200*/  FADD R32, R5, R32 ;  /* 0x0000002005207221 */ /* 0x000fc40000000000 */
[----:B------:R-:W-:Y:S02]  /*1210*/  FADD R7, R8, R7 ;  /* 0x0000000708077221 */ /* 0x000fe40000000000 */
[----:B------:R-:W0:Y:S01]  /*1220*/  SHFL.BFLY PT, R2, R3, 0x10, 0x1f ;  /* 0x0e001f0003027f89 */ /* 0x000e2200000e0000 */
[----:B------:R-:W-:Y:S01]  /*1230*/  FADD R32, R9, R32 ;  /* 0x0000002009207221 */ /* 0x000fe20000000000 */
[----:B------:R-:W-:-:S04]  /*1240*/  FADD R34, R34, R7 ;  /* 0x0000000722227221 */ /* 0x000fc80000000000 */
[----:B------:R-:W1:Y:S01]  /*1250*/  SHFL.BFLY PT, R5, R32, 0x10, 0x1f ;  /* 0x0e001f0020057f89 */ /* 0x000e6200000e0000 */
[----:B0-----:R-:W-:-:S05]  /*1260*/  FADD R4, R3, R2 ;  /* 0x0000000203047221 */ /* 0x001fca0000000000 */
[----:B------:R-:W0:Y:S01]  /*1270*/  SHFL.BFLY PT, R13, R4, 0x8, 0x1f ;  /* 0x0d001f00040d7f89 */ /* 0x000e2200000e0000 */
[----:B-1----:R-:W-:Y:S01]  /*1280*/  FADD R9, R32, R5 ;  /* 0x0000000520097221 */ /* 0x002fe20000000000 */
[----:B0-----:R-:W-:-:S05]  /*1290*/  FADD R13, R4, R13 ;  /* 0x0000000d040d7221 */ /* 0x001fca0000000000 */
[----:B------:R-:W0:Y:S02]  /*12a0*/  SHFL.BFLY PT, R2, R13, 0x4, 0x1f ;  /* 0x0c801f000d027f89 */ /* 0x000e2400000e0000 */
[----:B0-----:R-:W-:Y:S02]  /*12b0*/  FADD R6, R13, R2 ;  /* 0x000000020d067221 */ /* 0x001fe40000000000 */
[----:B------:R-:W0:Y:S04]  /*12c0*/  S2R R2, SR_TID.X ;  /* 0x0000000000027919 */ /* 0x000e280000002100 */
[----:B------:R-:W1:Y:S01]  /*12d0*/  SHFL.BFLY PT, R15, R6, 0x2, 0x1f ;  /* 0x0c401f00060f7f89 */ /* 0x000e6200000e0000 */
[C---:B0-----:R-:W-:Y:S02]  /*12e0*/  LOP3.LUT P2, RZ, R2.reuse, 0x1f, RZ, 0xc0, !PT ;  /* 0x0000001f02ff7812 */ /* 0x041fe4000784c0ff */
[----:B------:R-:W-:Y:S01]  /*12f0*/  ISETP.GE.AND P3, PT, R2, 0x8, PT ;  /* 0x000000080200780c */ /* 0x000fe20003f66270 */
[----:B-1----:R-:W-:Y:S01]  /*1300*/  FADD R15, R6, R15 ;  /* 0x0000000f060f7221 */ /* 0x002fe20000000000 */
[----:B------:R-:W-:Y:S01]  /*1310*/  SHF.R.U32.HI R3, RZ, 0x3, R2 ;  /* 0x00000003ff037819 */ /* 0x000fe20000011602 */
[----:B------:R-:W0:Y:S01]  /*1320*/  SHFL.BFLY PT, R6, R9, 0x8, 0x1f ;  /* 0x0d001f0009067f89 */ /* 0x000e2200000e0000 */
[----:B------:R-:W-:-:S02]  /*1330*/  LOP3.LUT P1, RZ, R2, 0x7, RZ, 0xc0, !PT ;  /* 0x0000000702ff7812 */ /* 0x000fc4000782c0ff */
[----:B------:R-:W-:Y:S01]  /*1340*/  LOP3.LUT R3, R3, 0x1c, RZ, 0xc0, !PT ;  /* 0x0000001c03037812 */ /* 0x000fe200078ec0ff */
[----:B------:R-:W1:Y:S01]  /*1350*/  SHFL.BFLY PT, R12, R15, 0x1, 0x1f ;  /* 0x0c201f000f0c7f89 */ /* 0x000e6200000e0000 */
[----:B------:R-:W-:Y:S01]  /*1360*/  ISETP.LT.AND P1, PT, R2, 0x8, !P1 ;  /* 0x000000080200780c */ /* 0x000fe20004f21270 */
[----:B0-----:R-:W-:Y:S01]  /*1370*/  FADD R11, R9, R6 ;  /* 0x00000006090b7221 */ /* 0x001fe20000000000 */
[----:B-1----:R-:W-:Y:S01]  /*1380*/  FADD R12, R15, R12 ;  /* 0x0000000c0f0c7221 */ /* 0x002fe20000000000 */
[----:B------:R-:W-:-:S04]  /*1390*/  SHF.L.U32 R15, R0, 0x2, RZ ;  /* 0x00000002000f7819 */ /* 0x000fc800000006ff */
[----:B------:R-:W-:Y:S04]  /*13a0*/  @!P2 STS [R3], R12 ;  /* 0x0000000c0300a388 */ /* 0x000fe80000000800 */
[----:B------:R-:W-:Y:S06]  /*13b0*/  BAR.SYNC 0x0 ;  /* 0x0000000000007b1d */ /* 0x000fec0000000000 */
[----:B------:R-:W-:Y:S04]  /*13c0*/  @!P3 LDS R14, [R2.X4] ;  /* 0x00000000020eb984 */ /* 0x000fe80000004800 */
[----:B------:R-:W0:Y:S02]  /*13d0*/  SHFL.BFLY PT, R12, R11, 0x4, 0x1f ;  /* 0x0c801f000b0c7f89 */ /* 0x000e2400000e0000 */
[----:B0-----:R-:W-:-:S02]  /*13e0*/  FADD R12, R11, R12 ;  /* 0x0000000c0b0c7221 */ /* 0x001fc40000000000 */
[----:B------:R-:W0:Y:S02]  /*13f0*/  SHFL.BFLY PT, R13, R14, 0x4, 0x1f ;  /* 0x0c801f000e0d7f89 */ /* 0x000e2400000e0000 */
[----:B0-----:R-:W-:-:S05]  /*1400*/  FADD R13, R14, R13 ;  /* 0x0000000d0e0d7221 */ /* 0x001fca0000000000 */
[----:B------:R-:W0:Y:S02]  /*1410*/  SHFL.BFLY PT, R4, R13, 0x2, 0x1f ;  /* 0x0c401f000d047f89 */ /* 0x000e2400000e0000 */
[----:B0-----:R-:W-:Y:S02]  /*1420*/  FADD R4, R13, R4 ;  /* 0x000000040d047221 */ /* 0x001fe40000000000 */
[----:B------:R-:W0:Y:S04]  /*1430*/  SHFL.BFLY PT, R13, R12, 0x2, 0x1f ;  /* 0x0c401f000c0d7f89 */ /* 0x000e2800000e0000 */
[----:B------:R-:W1:Y:S01]  /*1440*/  SHFL.BFLY PT, R5, R4, 0x1, 0x1f ;  /* 0x0c201f0004057f89 */ /* 0x000e6200000e0000 */
[----:B0-----:R-:W-:Y:S01]  /*1450*/  FADD R13, R12, R13 ;  /* 0x0000000d0c0d7221 */ /* 0x001fe20000000000 */
[----:B-1----:R-:W-:-:S04]  /*1460*/  FADD R5, R4, R5 ;  /* 0x0000000504057221 */ /* 0x002fc80000000000 */
[----:B------:R-:W0:Y:S01]  /*1470*/  SHFL.BFLY PT, R14, R13, 0x1, 0x1f ;  /* 0x0c201f000d0e7f89 */ /* 0x000e2200000e0000 */
[----:B------:R-:W-:-:S03]  /*1480*/  LOP3.LUT R4, R2, 0xff, RZ, 0xc0, !PT ;  /* 0x000000ff02047812 */ /* 0x000fc600078ec0ff */
[----:B------:R-:W-:Y:S04]  /*1490*/  @P1 STS [R2.X4], R5 ;  /* 0x0000000502001388 */ /* 0x000fe80000004800 */
[----:B------:R-:W-:Y:S06]  /*14a0*/  BAR.SYNC 0x0 ;  /* 0x0000000000007b1d */ /* 0x000fec0000000000 */
[----:B------:R-:W1:Y:S04]  /*14b0*/  LDS R6, [RZ] ;  /* 0x00000000ff067984 */ /* 0x000e680000000800 */
[----:B------:R-:W-:Y:S06]  /*14c0*/  BAR.SYNC 0x0 ;  /* 0x0000000000007b1d */ /* 0x000fec0000000000 */
[----:B------:R-:W-:Y:S01]  /*14d0*/  ISETP.EQ.AND P0, PT, R4, RZ, !P0 ;  /* 0x000000ff0400720c */ /* 0x000fe20004702270 */
[----:B0-----:R-:W-:Y:S01]  /*14e0*/  FADD R14, R13, R14 ;  /* 0x0000000e0d0e7221 */ /* 0x001fe20000000000 */
[----:B------:R-:W-:-:S02]  /*14f0*/  SHF.R.S32.HI R5, RZ, 0x1f, R0 ;  /* 0x0000001fff057819 */ /* 0x000fc40000011400 */
[----:B------:R-:W-:Y:S02]  /*1500*/  IADD3 R4, P4, R15, c[0x0][0x1b0], RZ ;  /* 0x00006c000f047a10 */ /* 0x000fe40007f9e0ff */
[----:B------:R-:W-:-:S04]  /*1510*/  SHF.L.U64.HI R12, R0, 0x2, R5 ;  /* 0x00000002000c7819 */ /* 0x000fc80000010205 */
[----:B------:R-:W-:Y:S01]  /*1520*/  IADD3.X R5, R12, c[0x0][0x1b4], RZ, P4, !PT ;  /* 0x00006d000c057a10 */ /* 0x000fe200027fe4ff */
[----:B-1----:R-:W-:Y:S04]  /*1530*/  STS [RZ], R6 ;  /* 0x00000006ff007388 */ /* 0x002fe80000000800 */
[----:B------:R-:W-:Y:S06]  /*1540*/  BAR.SYNC 0x0 ;  /* 0x0000000000007b1d */ /* 0x000fec0000000000 */
[----:B------:R-:W0:Y:S04]  /*1550*/  LDS R9, [RZ] ;  /* 0x00000000ff097984 */ /* 0x000e280000000800 */
[----:B0-----:R-:W-:Y:S04]  /*1560*/  @P0 STG.E [R4.64], R9 ;  /* 0x0000000904000986 */ /* 0x001fe8000c101904 */
[----:B------:R-:W-:Y:S06]  /*1570*/  BAR.SYNC 0x0 ;  /* 0x0000000000007b1d */ /* 0x000fec0000000000 */
[----:B------:R-:W-:Y:S04]  /*1580*/  @!P2 STS [R3], R14 ;  /* 0x0000000e0300a388 */ /* 0x000fe80000000800 */
[----:B------:R-:W-:Y:S06]  /*1590*/  BAR.SYNC 0x0 ;  /* 0x0000000000007b1d */ /* 0x000fec0000000000 */
[----:B------:R-:W-:Y:S04]  /*15a0*/  @!P3 LDS R16, [R2.X4] ;  /* 0x000000000210b984 */ /* 0x000fe80000004800 */
[----:B------:R-:W0:Y:S02]  /*15b0*/  SHFL.BFLY PT, R5, R34, 0x10, 0x1f ;  /* 0x0e001f0022057f89 */ /* 0x000e2400000e0000 */
[----:B0-----:R-:W-:-:S05]  /*15c0*/  FADD R4, R34, R5 ;  /* 0x0000000522047221 */ /* 0x001fca0000000000 */
[----:B------:R-:W0:Y:S04]  /*15d0*/  SHFL.BFLY PT, R7, R4, 0x8, 0x1f ;  /* 0x0d001f0004077f89 */ /* 0x000e2800000e0000 */
[----:B------:R-:W1:Y:S01]  /*15e0*/  SHFL.BFLY PT, R11, R16, 0x4, 0x1f ;  /* 0x0c801f00100b7f89 */ /* 0x000e6200000e0000 */
[----:B0-----:R-:W-:Y:S01]  /*15f0*/  FADD R8, R4, R7 ;  /* 0x0000000704087221 */ /* 0x001fe20000000000 */
[----:B------:R-:W-:-:S04]  /*1600*/  IADD3 R4, P4, R15, c[0x0][0x1b8], RZ ;  /* 0x00006e000f047a10 */ /* 0x000fc80007f9e0ff */
[----:B------:R-:W0:Y:S01]  /*1610*/  SHFL.BFLY PT, R9, R8, 0x4, 0x1f ;  /* 0x0c801f0008097f89 */ /* 0x000e2200000e0000 */
[----:B-1----:R-:W-:-:S05]  /*1620*/  FADD R11, R16, R11 ;  /* 0x0000000b100b7221 */ /* 0x002fca0000000000 */
[----:B------:R-:W1:Y:S01]  /*1630*/  SHFL.BFLY PT, R6, R11, 0x2, 0x1f ;  /* 0x0c401f000b067f89 */ /* 0x000e6200000e0000 */
[----:B0-----:R-:W-:Y:S01]  /*1640*/  FADD R10, R8, R9 ;  /* 0x00000009080a7221 */ /* 0x001fe20000000000 */
[----:B-1----:R-:W-:-:S04]  /*1650*/  FADD R6, R11, R6 ;  /* 0x000000060b067221 */ /* 0x002fc80000000000 */
[----:B------:R-:W0:Y:S04]  /*1660*/  SHFL.BFLY PT, R11, R10, 0x2, 0x1f ;  /* 0x0c401f000a0b7f89 */ /* 0x000e2800000e0000 */
[----:B------:R-:W1:Y:S01]  /*1670*/  SHFL.BFLY PT, R5, R6, 0x1, 0x1f ;  /* 0x0c201f0006057f89 */ /* 0x000e6200000e0000 */
[----:B0-----:R-:W-:Y:S01]  /*1680*/  FADD R11, R10, R11 ;  /* 0x0000000b0a0b7221 */ /* 0x001fe20000000000 */
[----:B-1----:R-:W-:-:S04]  /*1690*/  FADD R5, R6, R5 ;  /* 0x0000000506057221 */ /* 0x002fc80000000000 */
[----:B------:R-:W0:Y:S04]  /*16a0*/  SHFL.BFLY PT, R6, R11, 0x1, 0x1f ;  /* 0x0c201f000b067f89 */ /* 0x000e2800000e0000 */
[----:B------:R-:W-:Y:S04]  /*16b0*/  @P1 STS [R2.X4], R5 ;  /* 0x0000000502001388 */ /* 0x000fe80000004800 */
[----:B------:R-:W-:Y:S06]  /*16c0*/  BAR.SYNC 0x0 ;  /* 0x0000000000007b1d */ /* 0x000fec0000000000 */
[----:B------:R-:W1:Y:S01]  /*16d0*/  LDS R7, [RZ] ;  /* 0x00000000ff077984 */ /* 0x000e620000000800 */
[----:B------:R-:W-:-:S03]  /*16e0*/  IADD3.X R5, R12, c[0x0][0x1bc], RZ, P4, !PT ;  /* 0x00006f000c057a10 */ /* 0x000fc600027fe4ff */
[----:B------:R-:W-:Y:S06]  /*16f0*/  BAR.SYNC 0x0 ;  /* 0x0000000000007b1d */ /* 0x000fec0000000000 */
[----:B0-----:R-:W-:Y:S01]  /*1700*/  FADD R8, R11, R6 ;  /* 0x000000060b087221 */ /* 0x001fe20000000000 */
[----:B-1----:R-:W-:Y:S04]  /*1710*/  STS [RZ], R7 ;  /* 0x00000007ff007388 */ /* 0x002fe80000000800 */
[----:B------:R-:W-:Y:S06]  /*1720*/  BAR.SYNC 0x0 ;  /* 0x0000000000007b1d */ /* 0x000fec0000000000 */
[----:B------:R-:W0:Y:S04]  /*1730*/  LDS R9, [RZ] ;  /* 0x00000000ff097984 */ /* 0x000e280000000800 */
[----:B0-----:R-:W-:Y:S04]  /*1740*/  @P0 STG.E [R4.64], R9 ;  /* 0x0000000904000986 */ /* 0x001fe8000c101904 */
[----:B------:R-:W-:Y:S06]  /*1750*/  BAR.SYNC 0x0 ;  /* 0x0000000000007b1d */ /* 0x000fec0000000000 */
[----:B------:R-:W-:Y:S04]  /*1760*/  @!P2 STS [R3], R8 ;  /* 0x000000080300a388 */ /* 0x000fe80000000800 */
[----:B------:R-:W-:Y:S06]  /*1770*/  BAR.SYNC 0x0 ;  /* 0x0000000000007b1d */ /* 0x000fec0000000000 */
[----:B------:R-:W0:Y:S04]  /*1780*/  @!P3 LDS R0, [R2.X4] ;  /* 0x000000000200b984 */ /* 0x000e280000004800 */
[----:B0-----:R-:W0:Y:S02]  /*1790*/  SHFL.BFLY PT, R7, R0, 0x4, 0x1f ;  /* 0x0c801f0000077f89 */ /* 0x001e2400000e0000 */
[----:B0-----:R-:W-:-:S05]  /*17a0*/  FADD R7, R0, R7 ;  /* 0x0000000700077221 */ /* 0x001fca0000000000 */
[----:B------:R-:W0:Y:S02]  /*17b0*/  SHFL.BFLY PT, R6, R7, 0x2, 0x1f ;  /* 0x0c401f0007067f89 */ /* 0x000e2400000e0000 */
[----:B0-----:R-:W-:-:S05]  /*17c0*/  FADD R6, R7, R6 ;  /* 0x0000000607067221 */ /* 0x001fca0000000000 */
[----:B------:R-:W0:Y:S02]  /*17d0*/  SHFL.BFLY PT, R11, R6, 0x1, 0x1f ;  /* 0x0c201f00060b7f89 */ /* 0x000e2400000e0000 */
[----:B0-----:R-:W-:-:S05]  /*17e0*/  FADD R11, R6, R11 ;  /* 0x0000000b060b7221 */ /* 0x001fca0000000000 */
[----:B------:R-:W-:Y:S04]  /*17f0*/  @P1 STS [R2.X4], R11 ;  /* 0x0000000b02001388 */ /* 0x000fe80000004800 */
[----:B------:R-:W-:Y:S06]  /*1800*/  BAR.SYNC 0x0 ;  /* 0x0000000000007b1d */ /* 0x000fec0000000000 */
[----:B------:R-:W-:Y:S05]  /*1810*/  @!P0 EXIT ;  /* 0x000000000000894d */ /* 0x000fea0003800000 */
[----:B------:R-:W0:Y:S01]  /*1820*/  LDS R5, [RZ] ;  /* 0x00000000ff057984 */ /* 0x000e220000000800 */
[----:B------:R-:W-:-:S04]  /*1830*/  IADD3 R2, P0, R15, c[0x0][0x1c0], RZ ;  /* 0x000070000f027a10 */ /* 0x000fc80007f1e0ff */
[----:B------:R-:W-:-:S05]  /*1840*/  IADD3.X R3, R12, c[0x0][0x1c4], RZ, P0, !PT ;  /* 0x000071000c037a10 */ /* 0x000fca00007fe4ff */
[----:B0-----:R-:W-:Y:S01]  /*1850*/  STG.E [R2.64], R5 ;  /* 0x0000000502007986 */ /* 0x001fe2000c101904 */
[----:B------:R-:W-:Y:S05]  /*1860*/  EXIT ;  /* 0x000000000000794d */ /* 0x000fea0003800000 */
.L_x_2:
[----:B------:R-:W-:-:S00]  /*1870*/  BRA `(.L_x_2) ;  /* 0xfffffff000007947 */ /* 0x000fc0000383ffff */
[----:B------:R-:W-:-:S00]  /*1880*/  NOP ;  /* 0x0000000000007918 */ /* 0x000fc00000000000 */
[----:B------:R-:W-:-:S00]  /*1890*/  NOP ;  /* 0x0000000000007918 */ /* 0x000fc00000000000 */
[----:B------:R-:W-:-:S00]  /*18a0*/  NOP ;  /* 0x0000000000007918 */ /* 0x000fc00000000000 */
[----:B------:R-:W-:-:S00]  /*18b0*/  NOP ;  /* 0x0000000000007918 */ /* 0x000fc00000000000 */
[----:B------:R-:W-:-:S00]  /*18c0*/  NOP ;  /* 0x0000000000007918 */ /* 0x000fc00000000000 */
[----:B------:R-:W-:-:S00]  /*18d0*/  NOP ;  /* 0x0000000000007918 */ /* 0x000fc00000000000 */
[----:B------:R-:W-:-:S00]  /*18e0*/  NOP ;  /* 0x0000000000007918 */ /* 0x000fc00000000000 */
[----:B------:R-:W-:-:S00]  /*18f0*/  NOP ;  /* 0x0000000000007918 */ /* 0x000fc00000000000 */
.L_x_3:


//--------------------- .nv.shared.triton__0d1d2d3d4d5d6d7d8d9d10d11d12d13de14de --------------------------
	.section	.nv.shared.triton__0d1d2d3d4d5d6d7d8d9d10d11d12d13de14de,"aw",@nobits
	.align	16
